	.headerflags	@"EF_CUDA_TEXMODE_UNIFIED EF_CUDA_64BIT_ADDRESS EF_CUDA_ACCELERATORS EF_CUDA_SM90 EF_CUDA_VIRTUAL_SM(EF_CUDA_SM90)"
	.elftype	@"ET_EXEC"


//--------------------- .nv.info                  --------------------------
	.section	.nv.info,"",@"SHT_CUDA_INFO"
	.align	4


	//----- nvinfo : EIATTR_REGCOUNT
	.align		4
        /*0000*/ 	.byte	0x04, 0x2f
        /*0002*/ 	.short	(.L_1 - .L_0)
	.align		4
.L_0:
        /*0004*/ 	.word	index@(triton_poi_fused_max_pool2d_with_indices_15)
        /*0008*/ 	.word	0x00000028


	//----- nvinfo : EIATTR_MIN_STACK_SIZE
	.align		4
.L_1:
        /*000c*/ 	.byte	0x04, 0x12
        /*000e*/ 	.short	(.L_3 - .L_2)
	.align		4
.L_2:
        /*0010*/ 	.word	index@(triton_poi_fused_max_pool2d_with_indices_15)
        /*0014*/ 	.word	0x00000008


	//----- nvinfo : EIATTR_FRAME_SIZE
	.align		4
.L_3:
        /*0018*/ 	.byte	0x04, 0x11
        /*001a*/ 	.short	(.L_5 - .L_4)
	.align		4
.L_4:
        /*001c*/ 	.word	index@(triton_poi_fused_max_pool2d_with_indices_15)
        /*0020*/ 	.word	0x00000008


	//----- nvinfo : EIATTR_MIN_STACK_SIZE
	.align		4
.L_5:
        /*0024*/ 	.byte	0x04, 0x12
        /*0026*/ 	.short	(.L_7 - .L_6)
	.align		4
.L_6:
        /*0028*/ 	.word	index@(triton_poi_fused_max_pool2d_with_indices_15)
        /*002c*/ 	.word	0x00000008
.L_7:


//--------------------- .nv.info.triton_poi_fused_max_pool2d_with_indices_15 --------------------------
	.section	.nv.info.triton_poi_fused_max_pool2d_with_indices_15,"",@"SHT_CUDA_INFO"
	.sectionflags	@""
	.align	4


	//----- nvinfo : EIATTR_CUDA_API_VERSION
	.align		4
        /*0000*/ 	.byte	0x04, 0x37
        /*0002*/ 	.short	(.L_9 - .L_8)
.L_8:
        /*0004*/ 	.word	0x0000007c


	//----- nvinfo : EIATTR_KPARAM_INFO
	.align		4
.L_9:
        /*0008*/ 	.byte	0x04, 0x17
        /*000a*/ 	.short	(.L_11 - .L_10)
.L_10:
        /*000c*/ 	.word	0x00000000
        /*0010*/ 	.short	0x0003
        /*0012*/ 	.short	0x0018
        /*0014*/ 	.byte	0x00, 0xf0, 0x11, 0x00


	//----- nvinfo : EIATTR_KPARAM_INFO
	.align		4
.L_11:
        /*0018*/ 	.byte	0x04, 0x17
        /*001a*/ 	.short	(.L_13 - .L_12)
.L_12:
        /*001c*/ 	.word	0x00000000
        /*0020*/ 	.short	0x0002
        /*0022*/ 	.short	0x0010
        /*0024*/ 	.byte	0x00, 0xf4, 0x21, 0x00


	//----- nvinfo : EIATTR_KPARAM_INFO
	.align		4
.L_13:
        /*0028*/ 	.byte	0x04, 0x17
        /*002a*/ 	.short	(.L_15 - .L_14)
.L_14:
        /*002c*/ 	.word	0x00000000
        /*0030*/ 	.short	0x0001
        /*0032*/ 	.short	0x0008
        /*0034*/ 	.byte	0x00, 0xf4, 0x21, 0x00


	//----- nvinfo : EIATTR_KPARAM_INFO
	.align		4
.L_15:
        /*0038*/ 	.byte	0x04, 0x17
        /*003a*/ 	.short	(.L_17 - .L_16)
.L_16:
        /*003c*/ 	.word	0x00000000
        /*0040*/ 	.short	0x0000
        /*0042*/ 	.short	0x0000
        /*0044*/ 	.byte	0x00, 0xf4, 0x21, 0x00


	//----- nvinfo : EIATTR_SPARSE_MMA_MASK
	.align		4
.L_17:
        /*0048*/ 	.byte	0x03, 0x50
        /*004a*/ 	.short	0x0000


	//----- nvinfo : EIATTR_MAXREG_COUNT
	.align		4
        /*004c*/ 	.byte	0x03, 0x1b
        /*004e*/ 	.short	0x00ff


	//----- nvinfo : EIATTR_EXIT_INSTR_OFFSETS
	.align		4
        /*0050*/ 	.byte	0x04, 0x1c
        /*0052*/ 	.short	(.L_19 - .L_18)


	//   ....[0]....
.L_18:
        /*0054*/ 	.word	0x000011d0


	//   ....[1]....
        /*0058*/ 	.word	0x000011f0


	//----- nvinfo : EIATTR_REQNTID
	.align		4
.L_19:
        /*005c*/ 	.byte	0x04, 0x10
        /*005e*/ 	.short	(.L_21 - .L_20)
.L_20:
        /*0060*/ 	.word	0x00000080
        /*0064*/ 	.word	0x00000001
        /*0068*/ 	.word	0x00000001


	//----- nvinfo : EIATTR_CBANK_PARAM_SIZE
	.align		4
.L_21:
        /*006c*/ 	.byte	0x03, 0x19
        /*006e*/ 	.short	0x001c


	//----- nvinfo : EIATTR_PARAM_CBANK
	.align		4
        /*0070*/ 	.byte	0x04, 0x0a
        /*0072*/ 	.short	(.L_23 - .L_22)
	.align		4
.L_22:
        /*0074*/ 	.word	index@(.nv.constant0.triton_poi_fused_max_pool2d_with_indices_15)
        /*0078*/ 	.short	0x0210
        /*007a*/ 	.short	0x001c


	//----- nvinfo : EIATTR_SW_WAR
	.align		4
.L_23:
        /*007c*/ 	.byte	0x04, 0x36
        /*007e*/ 	.short	(.L_25 - .L_24)
.L_24:
        /*0080*/ 	.word	0x00000008
.L_25:


//--------------------- .nv.callgraph             --------------------------
	.section	.nv.callgraph,"",@"SHT_CUDA_CALLGRAPH"
	.align	4
	.sectionentsize	8
	.align		4
        /*0000*/ 	.word	0x00000000
	.align		4
        /*0004*/ 	.word	0xffffffff
	.align		4
        /*0008*/ 	.word	0x00000000
	.align		4
        /*000c*/ 	.word	0xfffffffe
	.align		4
        /*0010*/ 	.word	0x00000000
	.align		4
        /*0014*/ 	.word	0xfffffffd
	.align		4
        /*0018*/ 	.word	0x00000000
	.align		4
        /*001c*/ 	.word	0xfffffffc


//--------------------- .text.triton_poi_fused_max_pool2d_with_indices_15 --------------------------
	.section	.text.triton_poi_fused_max_pool2d_with_indices_15,"ax",@progbits
	.sectionflags	@"SHF_BARRIERS=1"
	.align	128
        .global         triton_poi_fused_max_pool2d_with_indices_15
        .type           triton_poi_fused_max_pool2d_with_indices_15,@function
        .size           triton_poi_fused_max_pool2d_with_indices_15,(.L_x_1 - triton_poi_fused_max_pool2d_with_indices_15)
        .other          triton_poi_fused_max_pool2d_with_indices_15,@"STO_CUDA_ENTRY STV_DEFAULT"
triton_poi_fused_max_pool2d_with_indices_15:
.text.triton_poi_fused_max_pool2d_with_indices_15:
[----:B------:R-:W0:Y:S01]  /*0000*/  LDC R1, c[0x0][0x28] ;  /* 0x00000a00ff017b82 */ /* 0x000e220000000800 */
[----:B------:R-:W1:Y:S07]  /*0010*/  S2R R37, SR_TID.X ;  /* 0x0000000000257919 */ /* 0x000e6e0000002100 */
[----:B------:R-:W2:Y:S01]  /*0020*/  LDC.64 R30, c[0x0][0x210] ;  /* 0x00008400ff1e7b82 */ /* 0x000ea20000000a00 */
[----:B------:R-:W-:Y:S01]  /*0030*/  ULDC.64 UR4, c[0x0][0x210] ;  /* 0x0000840000047ab9 */ /* 0x000fe20000000a00 */
[----:B------:R-:W-:Y:S01]  /*0040*/  CS2R R16, SRZ ;  /* 0x0000000000107805 */ /* 0x000fe2000001ff00 */
[----:B------:R-:W3:Y:S01]  /*0050*/  S2R R6, SR_CTAID.X ;  /* 0x0000000000067919 */ /* 0x000ee20000002500 */
[----:B------:R-:W-:-:S02]  /*0060*/  CS2R R18, SRZ ;  /* 0x0000000000127805 */ /* 0x000fc4000001ff00 */
[----:B------:R-:W-:Y:S02]  /*0070*/  CS2R R12, SRZ ;  /* 0x00000000000c7805 */ /* 0x000fe4000001ff00 */
[----:B------:R-:W-:Y:S01]  /*0080*/  CS2R R14, SRZ ;  /* 0x00000000000e7805 */ /* 0x000fe2000001ff00 */
[----:B------:R-:W-:Y:S01]  /*0090*/  ULDC.64 UR6, c[0x0][0x208] ;  /* 0x0000820000067ab9 */ /* 0x000fe20000000a00 */
[----:B0-----:R-:W-:Y:S02]  /*00a0*/  VIADD R1, R1, 0xfffffff8 ;  /* 0xfffffff801017836 */ /* 0x001fe40000000000 */
[----:B-1----:R-:W-:Y:S02]  /*00b0*/  IMAD.SHL.U32 R7, R37, 0x8, RZ ;  /* 0x0000000825077824 */ /* 0x002fe400078e00ff */
[----:B---3--:R-:W-:-:S03]  /*00c0*/  IMAD.SHL.U32 R36, R6, 0x400, RZ ;  /* 0x0000040006247824 */ /* 0x008fc600078e00ff */
[----:B------:R-:W-:-:S04]  /*00d0*/  LOP3.LUT R7, R7, 0x3f8, RZ, 0xc0, !PT ;  /* 0x000003f807077812 */ /* 0x000fc800078ec0ff */
[----:B------:R-:W-:-:S04]  /*00e0*/  LOP3.LUT R2, R36, R7, RZ, 0xfc, !PT ;  /* 0x0000000724027212 */ /* 0x000fc800078efcff */
[----:B------:R-:W-:Y:S01]  /*00f0*/  SHF.R.S32.HI R3, RZ, 0x1f, R2 ;  /* 0x0000001fff037819 */ /* 0x000fe20000011402 */
[----:B------:R-:W-:-:S03]  /*0100*/  IMAD.HI R8, R2, 0x3e0f83e1, RZ ;  /* 0x3e0f83e102087827 */ /* 0x000fc600078e02ff */
[----:B------:R-:W-:Y:S02]  /*0110*/  LEA.HI R3, R3, R2, RZ, 0x7 ;  /* 0x0000000203037211 */ /* 0x000fe400078f38ff */
[----:B------:R-:W-:Y:S02]  /*0120*/  SHF.R.U32.HI R9, RZ, 0x1f, R8 ;  /* 0x0000001fff097819 */ /* 0x000fe40000011608 */
[----:B------:R-:W-:Y:S02]  /*0130*/  SHF.R.S32.HI R0, RZ, 0x7, R3 ;  /* 0x00000007ff007819 */ /* 0x000fe40000011403 */
[----:B------:R-:W-:-:S03]  /*0140*/  LEA.HI.SX32 R8, R8, R9, 0x15 ;  /* 0x0000000908087211 */ /* 0x000fc600078faaff */
[----:B------:R-:W-:-:S05]  /*0150*/  IMAD.HI R4, R0, 0x3e0f83e1, RZ ;  /* 0x3e0f83e100047827 */ /* 0x000fca00078e02ff */
[----:B------:R-:W-:-:S04]  /*0160*/  SHF.R.U32.HI R5, RZ, 0x1f, R4 ;  /* 0x0000001fff057819 */ /* 0x000fc80000011604 */
[----:B------:R-:W-:-:S05]  /*0170*/  LEA.HI R5, R4, R5, RZ, 0x1c ;  /* 0x0000000504057211 */ /* 0x000fca00078fe0ff */
[----:B------:R-:W-:-:S04]  /*0180*/  IMAD R5, R5, -0x42, R0 ;  /* 0xffffffbe05057824 */ /* 0x000fc800078e0200 */
[----:B------:R-:W-:Y:S01]  /*0190*/  IMAD R4, R8, 0x84, R5 ;  /* 0x0000008408047824 */ /* 0x000fe200078e0205 */
[----:B------:R-:W-:-:S03]  /*01a0*/  LOP3.LUT R5, R3, 0xffffff80, RZ, 0xc0, !PT ;  /* 0xffffff8003057812 */ /* 0x000fc600078ec0ff */
[----:B------:R-:W-:Y:S02]  /*01b0*/  IMAD.SHL.U32 R4, R4, 0x100, RZ ;  /* 0x0000010004047824 */ /* 0x000fe400078e00ff */
[----:B------:R-:W-:-:S03]  /*01c0*/  IMAD.IADD R5, R2, 0x1, -R5 ;  /* 0x0000000102057824 */ /* 0x000fc600078e0a05 */
[--C-:B------:R-:W-:Y:S01]  /*01d0*/  SHF.R.S32.HI R22, RZ, 0x1f, R4.reuse ;  /* 0x0000001fff167819 */ /* 0x100fe20000011404 */
[----:B------:R-:W-:Y:S01]  /*01e0*/  IMAD.IADD R20, R5, 0x1, R4 ;  /* 0x0000000105147824 */ /* 0x000fe200078e0204 */
[----:B------:R-:W-:-:S03]  /*01f0*/  IADD3 R0, P0, R5, R4, RZ ;  /* 0x0000000405007210 */ /* 0x000fc60007f1e0ff */
[----:B--2---:R-:W-:Y:S01]  /*0200*/  IMAD.WIDE R20, R20, 0x4, R30 ;  /* 0x0000000414147825 */ /* 0x004fe200078e021e */
[----:B------:R-:W-:Y:S02]  /*0210*/  LEA.HI.X.SX32 R3, R5, R22, 0x1, P0 ;  /* 0x0000001605037211 */ /* 0x000fe400000f0eff */
[----:B------:R-:W-:Y:S02]  /*0220*/  ISETP.GE.AND P0, PT, R2, 0x220800, PT ;  /* 0x002208000200780c */ /* 0x000fe40003f06270 */
[----:B------:R-:W-:-:S04]  /*0230*/  LEA R26, P1, R0, UR4, 0x2 ;  /* 0x00000004001a7c11 */ /* 0x000fc8000f8210ff */
[----:B------:R-:W-:Y:S01]  /*0240*/  LEA.HI.X R27, R0, UR5, R3, 0x2, P1 ;  /* 0x00000005001b7c11 */ /* 0x000fe200088f1403 */
[----:B------:R-:W-:-:S06]  /*0250*/  VIADD R28, R4, 0x4200 ;  /* 0x00004200041c7836 */ /* 0x000fcc0000000000 */
[----:B------:R0:W2:Y:S04]  /*0260*/  @!P0 LDG.E.128 R16, desc[UR6][R20.64] ;  /* 0x0000000614108981 */ /* 0x0000a8000c1e1d00 */
[----:B------:R-:W2:Y:S01]  /*0270*/  @!P0 LDG.E.128 R12, desc[UR6][R26.64+0x200] ;  /* 0x000200061a0c8981 */ /* 0x000ea2000c1e1d00 */
[----:B------:R-:W-:Y:S01]  /*0280*/  IMAD.IADD R24, R5, 0x1, R28 ;  /* 0x0000000105187824 */ /* 0x000fe200078e021c */
[----:B------:R-:W-:Y:S02]  /*0290*/  CS2R R8, SRZ ;  /* 0x0000000000087805 */ /* 0x000fe4000001ff00 */
[----:B------:R-:W-:Y:S01]  /*02a0*/  CS2R R10, SRZ ;  /* 0x00000000000a7805 */ /* 0x000fe2000001ff00 */
[----:B------:R-:W-:-:S05]  /*02b0*/  IMAD.WIDE R24, R24, 0x4, R30 ;  /* 0x0000000418187825 */ /* 0x000fca00078e021e */
[----:B------:R-:W3:Y:S01]  /*02c0*/  @!P0 LDG.E.128 R8, desc[UR6][R24.64] ;  /* 0x0000000618088981 */ /* 0x000ee2000c1e1d00 */
[----:B0-----:R-:W-:Y:S02]  /*02d0*/  SHF.R.S32.HI R20, RZ, 0x15, R6 ;  /* 0x00000015ff147819 */ /* 0x001fe40000011406 */
[----:B------:R-:W-:Y:S02]  /*02e0*/  LOP3.LUT R7, R36, 0x4, R7, 0xfe, !PT ;  /* 0x0000000424077812 */ /* 0x000fe400078efe07 */
[----:B--2---:R-:W-:Y:S02]  /*02f0*/  FSETP.GT.AND P6, PT, R15, R19, PT ;  /* 0x000000130f00720b */ /* 0x004fe40003fc4000 */
[----:B------:R-:W-:Y:S02]  /*0300*/  FSETP.GT.AND P5, PT, R14, R18, PT ;  /* 0x000000120e00720b */ /* 0x000fe40003fa4000 */
[----:B------:R-:W-:Y:S02]  /*0310*/  FSETP.GT.AND P4, PT, R13, R17, PT ;  /* 0x000000110d00720b */ /* 0x000fe40003f84000 */
[----:B------:R-:W-:-:S02]  /*0320*/  FSETP.NAN.AND P2, PT, R15, R15, PT ;  /* 0x0000000f0f00720b */ /* 0x000fc40003f48000 */
[----:B------:R-:W-:Y:S02]  /*0330*/  FSETP.NAN.AND P1, PT, R14, R14, PT ;  /* 0x0000000e0e00720b */ /* 0x000fe40003f28000 */
[----:B------:R-:W-:Y:S02]  /*0340*/  FSETP.GT.AND P3, PT, R12, R16, PT ;  /* 0x000000100c00720b */ /* 0x000fe40003f64000 */
[----:B------:R-:W-:Y:S02]  /*0350*/  P2R R3, PR, RZ, 0x20 ;  /* 0x00000020ff037803 */ /* 0x000fe40000000000 */
[----:B------:R-:W-:Y:S02]  /*0360*/  @!P6 SEL R15, R15, R19, P2 ;  /* 0x000000130f0fe207 */ /* 0x000fe40001000000 */
[----:B------:R-:W-:Y:S01]  /*0370*/  @!P5 SEL R14, R14, R18, P1 ;  /* 0x000000120e0ed207 */ /* 0x000fe20000800000 */
[----:B------:R0:W-:Y:S01]  /*0380*/  STL.64 [R1], R2 ;  /* 0x0000000201007387 */ /* 0x0001e20000100a00 */
[----:B------:R-:W-:-:S02]  /*0390*/  FSETP.NAN.AND P2, PT, R13, R13, PT ;  /* 0x0000000d0d00720b */ /* 0x000fc40003f48000 */
[----:B------:R-:W-:Y:S02]  /*03a0*/  SGXT R18, R20, 0x1 ;  /* 0x000000011412781a */ /* 0x000fe40000000200 */
[----:B------:R-:W-:Y:S02]  /*03b0*/  @!P4 SEL R13, R13, R17, P2 ;  /* 0x000000110d0dc207 */ /* 0x000fe40001000000 */
[----:B---3--:R-:W-:Y:S02]  /*03c0*/  FSETP.NAN.AND P1, PT, R8, R8, PT ;  /* 0x000000080800720b */ /* 0x008fe40003f28000 */
[----:B------:R-:W-:Y:S02]  /*03d0*/  LEA.HI R18, R18, R7, RZ, 0x7 ;  /* 0x0000000712127211 */ /* 0x000fe400078f38ff */
[----:B------:R-:W-:Y:S01]  /*03e0*/  FSETP.NAN.AND P2, PT, R12, R12, PT ;  /* 0x0000000c0c00720b */ /* 0x000fe20003f48000 */
[----:B0-----:R-:W0:Y:S01]  /*03f0*/  LDC.64 R2, c[0x0][0x210] ;  /* 0x00008400ff027b82 */ /* 0x001e220000000a00 */
[----:B------:R-:W-:-:S02]  /*0400*/  LOP3.LUT R18, R18, 0xffffff80, RZ, 0xc0, !PT ;  /* 0xffffff8012127812 */ /* 0x000fc400078ec0ff */
[----:B------:R-:W-:Y:S02]  /*0410*/  @!P3 SEL R12, R12, R16, P2 ;  /* 0x000000100c0cb207 */ /* 0x000fe40001000000 */
[----:B------:R-:W-:Y:S01]  /*0420*/  P2R R6, PR, RZ, 0x8 ;  /* 0x00000008ff067803 */ /* 0x000fe20000000000 */
[----:B------:R-:W-:Y:S01]  /*0430*/  IMAD.IADD R7, R7, 0x1, -R18 ;  /* 0x0000000107077824 */ /* 0x000fe200078e0a12 */
[----:B------:R-:W-:Y:S02]  /*0440*/  FSETP.GEU.AND P3, PT, R12, R8, PT ;  /* 0x000000080c00720b */ /* 0x000fe40003f6e000 */
[----:B------:R-:W-:Y:S02]  /*0450*/  CS2R R18, SRZ ;  /* 0x0000000000127805 */ /* 0x000fe4000001ff00 */
[----:B------:R-:W-:Y:S01]  /*0460*/  FSETP.GEU.AND P2, PT, R13, R9, PT ;  /* 0x000000090d00720b */ /* 0x000fe20003f4e000 */
[----:B------:R-:W-:Y:S01]  /*0470*/  IMAD.IADD R26, R7, 0x1, R4 ;  /* 0x00000001071a7824 */ /* 0x000fe200078e0204 */
[----:B------:R-:W-:-:S02]  /*0480*/  @!P1 SEL R8, R8, R12, !P3 ;  /* 0x0000000c08089207 */ /* 0x000fc40005800000 */
[----:B------:R-:W-:Y:S02]  /*0490*/  IADD3 R12, P1, R7, R4, RZ ;  /* 0x00000004070c7210 */ /* 0x000fe40007f3e0ff */
[----:B------:R-:W-:Y:S02]  /*04a0*/  P2R R21, PR, RZ, 0x4 ;  /* 0x00000004ff157803 */ /* 0x000fe40000000000 */
[----:B------:R-:W-:Y:S02]  /*04b0*/  LEA.HI.X.SX32 R17, R7, R22, 0x1, P1 ;  /* 0x0000001607117211 */ /* 0x000fe400008f0eff */
[C---:B------:R-:W-:Y:S02]  /*04c0*/  LEA R22, P1, R12.reuse, UR4, 0x2 ;  /* 0x000000040c167c11 */ /* 0x040fe4000f8210ff */
[----:B------:R-:W-:Y:S02]  /*04d0*/  P2R R20, PR, RZ, 0x8 ;  /* 0x00000008ff147803 */ /* 0x000fe40000000000 */
[----:B------:R-:W-:-:S02]  /*04e0*/  LEA.HI.X R23, R12, UR5, R17, 0x2, P1 ;  /* 0x000000050c177c11 */ /* 0x000fc400088f1411 */
[----:B------:R-:W-:Y:S02]  /*04f0*/  CS2R R16, SRZ ;  /* 0x0000000000107805 */ /* 0x000fe4000001ff00 */
[C---:B------:R-:W-:Y:S01]  /*0500*/  FSETP.NAN.AND P1, PT, R9.reuse, R9, PT ;  /* 0x000000090900720b */ /* 0x040fe20003f28000 */
[----:B0-----:R-:W-:Y:S01]  /*0510*/  IMAD.WIDE R26, R26, 0x4, R2 ;  /* 0x000000041a1a7825 */ /* 0x001fe200078e0202 */
[----:B------:R-:W-:Y:S02]  /*0520*/  P2R R31, PR, RZ, 0x10 ;  /* 0x00000010ff1f7803 */ /* 0x000fe40000000000 */
[----:B------:R-:W-:Y:S02]  /*0530*/  P2R R0, PR, RZ, 0x40 ;  /* 0x00000040ff007803 */ /* 0x000fe40000000000 */
[----:B------:R-:W2:Y:S07]  /*0540*/  @!P0 LDG.E.128 R16, desc[UR6][R26.64] ;  /* 0x000000061a108981 */ /* 0x000eae000c1e1d00 */
[----:B------:R-:W-:-:S02]  /*0550*/  @!P1 SEL R9, R9, R13, !P2 ;  /* 0x0000000d09099207 */ /* 0x000fc40005000000 */
[----:B------:R-:W-:Y:S02]  /*0560*/  CS2R R12, SRZ ;  /* 0x00000000000c7805 */ /* 0x000fe4000001ff00 */
[-C--:B------:R-:W-:Y:S02]  /*0570*/  FSETP.NAN.AND P1, PT, R10, R10.reuse, PT ;  /* 0x0000000a0a00720b */ /* 0x080fe40003f28000 */
[----:B------:R-:W-:-:S04]  /*0580*/  FSETP.GEU.AND P2, PT, R14, R10, PT ;  /* 0x0000000a0e00720b */ /* 0x000fc80003f4e000 */
[----:B------:R-:W-:-:S07]  /*0590*/  P2R R24, PR, RZ, 0x4 ;  /* 0x00000004ff187803 */ /* 0x000fce0000000000 */
[----:B------:R-:W-:Y:S02]  /*05a0*/  @!P1 SEL R10, R10, R14, !P2 ;  /* 0x0000000e0a0a9207 */ /* 0x000fe40005000000 */
[-C--:B------:R-:W-:Y:S02]  /*05b0*/  FSETP.NAN.AND P1, PT, R11, R11.reuse, PT ;  /* 0x0000000b0b00720b */ /* 0x080fe40003f28000 */
[----:B------:R-:W-:-:S04]  /*05c0*/  FSETP.GEU.AND P2, PT, R15, R11, PT ;  /* 0x0000000b0f00720b */ /* 0x000fc80003f4e000 */
[----:B------:R-:W-:-:S07]  /*05d0*/  P2R R25, PR, RZ, 0x4 ;  /* 0x00000004ff197803 */ /* 0x000fce0000000000 */
[----:B------:R-:W-:Y:S02]  /*05e0*/  @!P1 SEL R11, R11, R15, !P2 ;  /* 0x0000000f0b0b9207 */ /* 0x000fe40005000000 */
[----:B------:R-:W-:-:S06]  /*05f0*/  CS2R R14, SRZ ;  /* 0x00000000000e7805 */ /* 0x000fcc000001ff00 */
[----:B------:R0:W2:Y:S02]  /*0600*/  @!P0 LDG.E.128 R12, desc[UR6][R22.64+0x200] ;  /* 0x00020006160c8981 */ /* 0x0000a4000c1e1d00 */
[----:B0-----:R-:W-:-:S04]  /*0610*/  IMAD.IADD R22, R7, 0x1, R28 ;  /* 0x0000000107167824 */ /* 0x001fc800078e021c */
[----:B------:R-:W-:Y:S01]  /*0620*/  IMAD.WIDE R22, R22, 0x4, R2 ;  /* 0x0000000416167825 */ /* 0x000fe200078e0202 */
[C---:B--2---:R-:W-:Y:S02]  /*0630*/  FSETP.GT.AND P2, PT, R15.reuse, R19, PT ;  /* 0x000000130f00720b */ /* 0x044fe40003f44000 */
[----:B------:R-:W-:Y:S02]  /*0640*/  FSETP.NAN.AND P1, PT, R15, R15, PT ;  /* 0x0000000f0f00720b */ /* 0x000fe40003f28000 */
[----:B------:R-:W-:-:S09]  /*0650*/  P2R R26, PR, RZ, 0x4 ;  /* 0x00000004ff1a7803 */ /* 0x000fd20000000000 */
[----:B------:R-:W-:Y:S02]  /*0660*/  @!P2 SEL R15, R15, R19, P1 ;  /* 0x000000130f0fa207 */ /* 0x000fe40000800000 */
[C---:B------:R-:W-:Y:S02]  /*0670*/  FSETP.GT.AND P2, PT, R14.reuse, R18, PT ;  /* 0x000000120e00720b */ /* 0x040fe40003f44000 */
        /* <DEDUP_REMOVED lines=9> */
[----:B------:R-:W-:-:S09]  /*0710*/  CS2R R18, SRZ ;  /* 0x0000000000127805 */ /* 0x000fd2000001ff00 */
[----:B------:R-:W-:Y:S02]  /*0720*/  @!P2 SEL R12, R12, R16, P1 ;  /* 0x000000100c0ca207 */ /* 0x000fe40000800000 */
[----:B------:R-:W-:-:S06]  /*0730*/  CS2R R16, SRZ ;  /* 0x0000000000107805 */ /* 0x000fcc000001ff00 */
[----:B------:R-:W2:Y:S01]  /*0740*/  @!P0 LDG.E.128 R16, desc[UR6][R22.64] ;  /* 0x0000000616108981 */ /* 0x000ea2000c1e1d00 */
[----:B------:R-:W-:Y:S01]  /*0750*/  P2R R30, PR, RZ, 0x4 ;  /* 0x00000004ff1e7803 */ /* 0x000fe20000000000 */
[----:B------:R-:W-:-:S04]  /*0760*/  VIADD R34, R4, 0x4280 ;  /* 0x0000428004227836 */ /* 0x000fc80000000000 */
[----:B------:R-:W-:-:S04]  /*0770*/  IMAD.IADD R5, R5, 0x1, R34 ;  /* 0x0000000105057824 */ /* 0x000fc800078e0222 */
[----:B------:R-:W-:Y:S02]  /*0780*/  IMAD.WIDE R4, R5, 0x4, R2 ;  /* 0x0000000405047825 */ /* 0x000fe400078e0202 */
[----:B------:R-:W3:Y:S01]  /*0790*/  LDL.LU.64 R2, [R1] ;  /* 0x0000000001027983 */ /* 0x000ee20000300a00 */
[-C--:B--2---:R-:W-:Y:S02]  /*07a0*/  FSETP.NAN.AND P1, PT, R16, R16.reuse, PT ;  /* 0x000000101000720b */ /* 0x084fe40003f28000 */
[----:B------:R-:W-:Y:S02]  /*07b0*/  FSETP.NAN.AND P3, PT, R17, R17, PT ;  /* 0x000000111100720b */ /* 0x000fe40003f68000 */
[----:B------:R-:W-:-:S09]  /*07c0*/  FSETP.GEU.AND P2, PT, R12, R16, PT ;  /* 0x000000100c00720b */ /* 0x000fd20003f4e000 */
[----:B------:R-:W-:Y:S02]  /*07d0*/  @!P1 SEL R16, R16, R12, !P2 ;  /* 0x0000000c10109207 */ /* 0x000fe40005000000 */
[----:B------:R-:W-:-:S04]  /*07e0*/  FSETP.GEU.AND P1, PT, R13, R17, PT ;  /* 0x000000110d00720b */ /* 0x000fc80003f2e000 */
[----:B------:R-:W-:Y:S02]  /*07f0*/  @!P3 SEL R17, R17, R13, !P1 ;  /* 0x0000000d1111b207 */ /* 0x000fe40004800000 */
[-C--:B------:R-:W-:Y:S02]  /*0800*/  FSETP.NAN.AND P3, PT, R18, R18.reuse, PT ;  /* 0x000000121200720b */ /* 0x080fe40003f68000 */
[----:B------:R-:W-:Y:S02]  /*0810*/  FSETP.GEU.AND P4, PT, R14, R18, PT ;  /* 0x000000120e00720b */ /* 0x000fe40003f8e000 */
[----:B------:R-:W-:-:S09]  /*0820*/  P2R R23, PR, RZ, 0x2 ;  /* 0x00000002ff177803 */ /* 0x000fd20000000000 */
[----:B------:R-:W-:Y:S02]  /*0830*/  @!P3 SEL R18, R18, R14, !P4 ;  /* 0x0000000e1212b207 */ /* 0x000fe40006000000 */
[-C--:B------:R-:W-:Y:S02]  /*0840*/  FSETP.NAN.AND P3, PT, R19, R19.reuse, PT ;  /* 0x000000131300720b */ /* 0x080fe40003f68000 */
[----:B------:R-:W-:Y:S02]  /*0850*/  FSETP.GEU.AND P1, PT, R15, R19, PT ;  /* 0x000000130f00720b */ /* 0x000fe40003f2e000 */
[----:B------:R-:W-:-:S09]  /*0860*/  CS2R R12, SRZ ;  /* 0x00000000000c7805 */ /* 0x000fd2000001ff00 */
[----:B------:R-:W-:Y:S02]  /*0870*/  @!P3 SEL R19, R19, R15, !P1 ;  /* 0x0000000f1313b207 */ /* 0x000fe40004800000 */
[----:B------:R-:W-:-:S06]  /*0880*/  CS2R R14, SRZ ;  /* 0x00000000000e7805 */ /* 0x000fcc000001ff00 */
[----:B------:R0:W2:Y:S01]  /*0890*/  @!P0 LDG.E.128 R12, desc[UR6][R4.64] ;  /* 0x00000006040c8981 */ /* 0x0000a2000c1e1d00 */
[----:B------:R-:W-:Y:S01]  /*08a0*/  P2R R32, PR, RZ, 0x2 ;  /* 0x00000002ff207803 */ /* 0x000fe20000000000 */
[----:B0-----:R-:W0:Y:S01]  /*08b0*/  LDC.64 R4, c[0x0][0x210] ;  /* 0x00008400ff047b82 */ /* 0x001e220000000a00 */
[----:B------:R-:W-:Y:S02]  /*08c0*/  P2R R22, PR, RZ, 0x4 ;  /* 0x00000004ff167803 */ /* 0x000fe40000000000 */
[----:B------:R-:W-:Y:S02]  /*08d0*/  ISETP.NE.AND P2, PT, R25, RZ, PT ;  /* 0x000000ff1900720c */ /* 0x000fe40003f45270 */
[-C--:B--2---:R-:W-:Y:S02]  /*08e0*/  FSETP.NAN.AND P3, PT, R12, R12.reuse, PT ;  /* 0x0000000c0c00720b */ /* 0x084fe40003f68000 */
[----:B------:R-:W-:-:S11]  /*08f0*/  FSETP.GEU.AND P1, PT, R8, R12, PT ;  /* 0x0000000c0800720b */ /* 0x000fd60003f2e000 */
[----:B------:R-:W-:Y:S02]  /*0900*/  @!P3 SEL R12, R12, R8, !P1 ;  /* 0x000000080c0cb207 */ /* 0x000fe40004800000 */
[-C--:B------:R-:W-:Y:S02]  /*0910*/  FSETP.NAN.AND P3, PT, R13, R13.reuse, PT ;  /* 0x0000000d0d00720b */ /* 0x080fe40003f68000 */
[----:B------:R-:W-:Y:S02]  /*0920*/  P2R R33, PR, RZ, 0x2 ;  /* 0x00000002ff217803 */ /* 0x000fe40000000000 */
[----:B------:R-:W-:-:S09]  /*0930*/  FSETP.GEU.AND P1, PT, R9, R13, PT ;  /* 0x0000000d0900720b */ /* 0x000fd20003f2e000 */
[----:B------:R-:W-:Y:S02]  /*0940*/  @!P3 SEL R13, R13, R9, !P1 ;  /* 0x000000090d0db207 */ /* 0x000fe40004800000 */
[-C--:B------:R-:W-:Y:S02]  /*0950*/  FSETP.NAN.AND P3, PT, R14, R14.reuse, PT ;  /* 0x0000000e0e00720b */ /* 0x080fe40003f68000 */
[----:B------:R-:W-:Y:S02]  /*0960*/  P2R R8, PR, RZ, 0x2 ;  /* 0x00000002ff087803 */ /* 0x000fe40000000000 */
[----:B------:R-:W-:-:S09]  /*0970*/  FSETP.GEU.AND P1, PT, R10, R14, PT ;  /* 0x0000000e0a00720b */ /* 0x000fd20003f2e000 */
[----:B------:R-:W-:Y:S02]  /*0980*/  @!P3 SEL R14, R14, R10, !P1 ;  /* 0x0000000a0e0eb207 */ /* 0x000fe40004800000 */
[-C--:B------:R-:W-:Y:S02]  /*0990*/  FSETP.NAN.AND P3, PT, R15, R15.reuse, PT ;  /* 0x0000000f0f00720b */ /* 0x080fe40003f68000 */
[----:B------:R-:W-:Y:S02]  /*09a0*/  P2R R9, PR, RZ, 0x2 ;  /* 0x00000002ff097803 */ /* 0x000fe40000000000 */
[----:B------:R-:W-:-:S04]  /*09b0*/  FSETP.GEU.AND P1, PT, R11, R15, PT ;  /* 0x0000000f0b00720b */ /* 0x000fc80003f2e000 */
[----:B------:R-:W-:-:S05]  /*09c0*/  P2R R10, PR, RZ, 0x2 ;  /* 0x00000002ff0a7803 */ /* 0x000fca0000000000 */
[----:B------:R-:W-:Y:S02]  /*09d0*/  @!P3 SEL R15, R15, R11, !P1 ;  /* 0x0000000b0f0fb207 */ /* 0x000fe40004800000 */
[----:B------:R-:W-:-:S04]  /*09e0*/  ISETP.NE.AND P1, PT, R24, RZ, PT ;  /* 0x000000ff1800720c */ /* 0x000fc80003f25270 */
[----:B------:R-:W-:Y:S02]  /*09f0*/  P2R R11, PR, RZ, 0x2 ;  /* 0x00000002ff0b7803 */ /* 0x000fe40000000000 */
        /* <DEDUP_REMOVED lines=14> */
[----:B---3--:R-:W-:Y:S01]  /*0ae0*/  ISETP.NE.AND P1, PT, R3, RZ, PT ;  /* 0x000000ff0300720c */ /* 0x008fe20003f25270 */
[----:B------:R-:W-:-:S03]  /*0af0*/  IMAD.IADD R24, R7, 0x1, R34 ;  /* 0x0000000107187824 */ /* 0x000fc600078e0222 */
[----:B------:R-:W-:Y:S02]  /*0b00*/  P2R R3, PR, RZ, 0x2 ;  /* 0x00000002ff037803 */ /* 0x000fe40000000000 */
[----:B------:R-:W-:Y:S01]  /*0b10*/  ISETP.NE.AND P1, PT, R31, RZ, PT ;  /* 0x000000ff1f00720c */ /* 0x000fe20003f25270 */
[----:B0-----:R-:W-:Y:S01]  /*0b20*/  IMAD.WIDE R24, R24, 0x4, R4 ;  /* 0x0000000418187825 */ /* 0x001fe200078e0204 */
[----:B------:R-:W-:Y:S02]  /*0b30*/  CS2R R4, SRZ ;  /* 0x0000000000047805 */ /* 0x000fe4000001ff00 */
[----:B------:R-:W-:Y:S02]  /*0b40*/  P2R R31, PR, RZ, 0x2 ;  /* 0x00000002ff1f7803 */ /* 0x000fe40000000000 */
[----:B------:R-:W-:Y:S02]  /*0b50*/  ISETP.NE.AND P1, PT, R6, RZ, PT ;  /* 0x000000ff0600720c */ /* 0x000fe40003f25270 */
[----:B------:R-:W-:-:S06]  /*0b60*/  CS2R R6, SRZ ;  /* 0x0000000000067805 */ /* 0x000fcc000001ff00 */
[----:B------:R0:W2:Y:S01]  /*0b70*/  @!P0 LDG.E.128 R4, desc[UR6][R24.64] ;  /* 0x0000000618048981 */ /* 0x0000a2000c1e1d00 */
[----:B------:R-:W-:Y:S02]  /*0b80*/  P2R R28, PR, RZ, 0x10 ;  /* 0x00000010ff1c7803 */ /* 0x000fe40000000000 */
[----:B------:R-:W-:Y:S02]  /*0b90*/  P2R R35, PR, RZ, 0x2 ;  /* 0x00000002ff237803 */ /* 0x000fe40000000000 */
[----:B0-----:R-:W-:Y:S02]  /*0ba0*/  P2R R24, PR, RZ, 0x1 ;  /* 0x00000001ff187803 */ /* 0x001fe40000000000 */
[----:B------:R-:W-:-:S04]  /*0bb0*/  ISETP.NE.AND P0, PT, R8, RZ, PT ;  /* 0x000000ff0800720c */ /* 0x000fc80003f05270 */
[----:B------:R-:W-:Y:S02]  /*0bc0*/  P2R R8, PR, RZ, 0x1 ;  /* 0x00000001ff087803 */ /* 0x000fe40000000000 */
[----:B------:R-:W-:-:S04]  /*0bd0*/  ISETP.NE.AND P0, PT, R33, RZ, PT ;  /* 0x000000ff2100720c */ /* 0x000fc80003f05270 */
[----:B------:R-:W-:Y:S02]  /*0be0*/  P2R R25, PR, RZ, 0x1 ;  /* 0x00000001ff197803 */ /* 0x000fe40000000000 */
[----:B------:R-:W-:-:S04]  /*0bf0*/  ISETP.NE.AND P0, PT, R32, RZ, PT ;  /* 0x000000ff2000720c */ /* 0x000fc80003f05270 */
[----:B------:R-:W-:Y:S02]  /*0c00*/  P2R R32, PR, RZ, 0x1 ;  /* 0x00000001ff207803 */ /* 0x000fe40000000000 */
[----:B------:R-:W-:Y:S01]  /*0c10*/  ISETP.NE.AND P0, PT, R28, RZ, PT ;  /* 0x000000ff1c00720c */ /* 0x000fe20003f05270 */
[----:B------:R-:W0:Y:S01]  /*0c20*/  S2UR UR5, SR_CgaCtaId ;  /* 0x00000000000579c3 */ /* 0x000e220000008800 */
[----:B------:R-:W-:Y:S01]  /*0c30*/  UMOV UR4, 0x400 ;  /* 0x0000040000047882 */ /* 0x000fe20000000000 */
[----:B------:R-:W-:Y:S01]  /*0c40*/  IMAD.SHL.U32 R37, R37, 0x4, RZ ;  /* 0x0000000425257824 */ /* 0x000fe200078e00ff */
[----:B0-----:R-:W-:-:S04]  /*0c50*/  UPRMT UR4, UR5, 0x654, UR4 ;  /* 0x0000065405047896 */ /* 0x001fc80008000004 */
[----:B------:R-:W-:Y:S02]  /*0c60*/  LOP3.LUT R37, R37, 0x1fc, RZ, 0xc0, !PT ;  /* 0x000001fc25257812 */ /* 0x000fe400078ec0ff */
[-C--:B--2---:R-:W-:Y:S02]  /*0c70*/  FSETP.NAN.AND P4, PT, R4, R4.reuse, PT ;  /* 0x000000040400720b */ /* 0x084fe40003f88000 */
[----:B------:R-:W-:Y:S02]  /*0c80*/  FSETP.NAN.AND P5, PT, R5, R5, PT ;  /* 0x000000050500720b */ /* 0x000fe40003fa8000 */
[----:B------:R-:W-:Y:S02]  /*0c90*/  FSETP.GEU.AND P3, PT, R16, R4, PT ;  /* 0x000000041000720b */ /* 0x000fe40003f6e000 */
[----:B------:R-:W-:Y:S02]  /*0ca0*/  FSETP.NAN.AND P6, PT, R6, R6, PT ;  /* 0x000000060600720b */ /* 0x000fe40003fc8000 */
[----:B------:R-:W-:-:S05]  /*0cb0*/  FSETP.NAN.AND P1, PT, R7, R7, PT ;  /* 0x000000070700720b */ /* 0x000fca0003f28000 */
[----:B------:R-:W-:Y:S02]  /*0cc0*/  @!P4 SEL R4, R4, R16, !P3 ;  /* 0x000000100404c207 */ /* 0x000fe40005800000 */
[----:B------:R-:W-:-:S04]  /*0cd0*/  FSETP.GEU.AND P4, PT, R17, R5, PT ;  /* 0x000000051100720b */ /* 0x000fc80003f8e000 */
[----:B------:R-:W-:Y:S02]  /*0ce0*/  @!P5 SEL R5, R5, R17, !P4 ;  /* 0x000000110505d207 */ /* 0x000fe40006000000 */
[----:B------:R-:W-:-:S04]  /*0cf0*/  FSETP.GEU.AND P5, PT, R18, R6, PT ;  /* 0x000000061200720b */ /* 0x000fc80003fae000 */
[----:B------:R-:W-:Y:S02]  /*0d00*/  @!P6 SEL R6, R6, R18, !P5 ;  /* 0x000000120606e207 */ /* 0x000fe40006800000 */
[----:B------:R-:W-:-:S04]  /*0d10*/  FSETP.GEU.AND P6, PT, R19, R7, PT ;  /* 0x000000071300720b */ /* 0x000fc80003fce000 */
[----:B------:R-:W-:Y:S02]  /*0d20*/  @!P1 SEL R7, R7, R19, !P6 ;  /* 0x0000001307079207 */ /* 0x000fe40007000000 */
[----:B------:R-:W-:-:S04]  /*0d30*/  ISETP.NE.AND P1, PT, R35, RZ, PT ;  /* 0x000000ff2300720c */ /* 0x000fc80003f25270 */
[----:B------:R-:W-:Y:S02]  /*0d40*/  SEL R16, RZ, 0x1, !P1 ;  /* 0x00000001ff107807 */ /* 0x000fe40004800000 */
        /* <DEDUP_REMOVED lines=15> */
[----:B------:R-:W-:Y:S02]  /*0e40*/  SEL R16, R16, 0x2, P1 ;  /* 0x0000000210107807 */ /* 0x000fe40000800000 */
[----:B------:R-:W-:Y:S02]  /*0e50*/  ISETP.NE.AND P1, PT, R21, RZ, PT ;  /* 0x000000ff1500720c */ /* 0x000fe40003f25270 */
[----:B------:R-:W-:Y:S02]  /*0e60*/  SEL R20, R18, 0x2, P2 ;  /* 0x0000000212147807 */ /* 0x000fe40001000000 */
[----:B------:R-:W-:Y:S02]  /*0e70*/  SEL R17, R17, 0x2, P1 ;  /* 0x0000000211117807 */ /* 0x000fe40000800000 */
[----:B------:R-:W-:Y:S02]  /*0e80*/  ISETP.NE.AND P1, PT, R11, RZ, PT ;  /* 0x000000ff0b00720c */ /* 0x000fe40003f25270 */
[----:B------:R-:W-:-:S02]  /*0e90*/  ISETP.NE.AND P2, PT, R22, RZ, PT ;  /* 0x000000ff1600720c */ /* 0x000fc40003f45270 */
[----:B------:R-:W-:Y:S02]  /*0ea0*/  SEL R22, R27, 0x2, P0 ;  /* 0x000000021b167807 */ /* 0x000fe40000000000 */
[----:B------:R-:W-:Y:S02]  /*0eb0*/  ISETP.NE.AND P0, PT, R32, RZ, PT ;  /* 0x000000ff2000720c */ /* 0x000fe40003f05270 */
[----:B------:R-:W-:Y:S02]  /*0ec0*/  SEL R0, R3, 0x2, P1 ;  /* 0x0000000203007807 */ /* 0x000fe40000800000 */
[----:B------:R-:W-:Y:S02]  /*0ed0*/  ISETP.NE.AND P1, PT, R23, RZ, PT ;  /* 0x000000ff1700720c */ /* 0x000fe40003f25270 */
[----:B------:R-:W-:Y:S02]  /*0ee0*/  SEL R23, R26, 0x2, P0 ;  /* 0x000000021a177807 */ /* 0x000fe40000000000 */
[----:B------:R-:W-:-:S04]  /*0ef0*/  ISETP.NE.AND P0, PT, R25, RZ, PT ;  /* 0x000000ff1900720c */ /* 0x000fc80003f05270 */
[----:B------:R-:W-:Y:S02]  /*0f00*/  SEL R26, R16, 0x3, P0 ;  /* 0x00000003101a7807 */ /* 0x000fe40000000000 */
[----:B------:R-:W-:Y:S02]  /*0f10*/  ISETP.NE.AND P0, PT, R8, RZ, PT ;  /* 0x000000ff0800720c */ /* 0x000fe40003f05270 */
[----:B------:R-:W0:Y:S01]  /*0f20*/  S2R R8, SR_TID.X ;  /* 0x0000000000087919 */ /* 0x000e220000002100 */
[----:B------:R-:W-:Y:S01]  /*0f30*/  SEL R21, R28, 0x2, P1 ;  /* 0x000000021c157807 */ /* 0x000fe20000800000 */
[----:B0-----:R-:W-:-:S05]  /*0f40*/  IMAD.SHL.U32 R8, R8, 0x8, RZ ;  /* 0x0000000808087824 */ /* 0x001fca00078e00ff */
[----:B------:R-:W-:-:S04]  /*0f50*/  LOP3.LUT R8, R8, 0x3f8, RZ, 0xc0, !PT ;  /* 0x000003f808087812 */ /* 0x000fc800078ec0ff */
[----:B------:R-:W-:-:S05]  /*0f60*/  LEA R28, R8, UR4, 0x2 ;  /* 0x00000004081c7c11 */ /* 0x000fca000f8e10ff */
[----:B------:R-:W-:Y:S04]  /*0f70*/  STS.128 [R28], R12 ;  /* 0x0000000c1c007388 */ /* 0x000fe80000000c00 */
[----:B------:R0:W-:Y:S01]  /*0f80*/  STS.128 [R28+0x10], R4 ;  /* 0x000010041c007388 */ /* 0x0001e20000000c00 */
[----:B------:R-:W-:Y:S01]  /*0f90*/  LEA R30, R37, UR4, 0x2 ;  /* 0x00000004251e7c11 */ /* 0x000fe2000f8e10ff */
[----:B------:R-:W-:Y:S01]  /*0fa0*/  ULDC.64 UR4, c[0x0][0x218] ;  /* 0x0000860000047ab9 */ /* 0x000fe20000000a00 */
[----:B------:R-:W-:Y:S01]  /*0fb0*/  SEL R3, R19, 0x2, P2 ;  /* 0x0000000213037807 */ /* 0x000fe20001000000 */
[----:B------:R-:W-:Y:S01]  /*0fc0*/  BAR.SYNC.DEFER_BLOCKING 0x0 ;  /* 0x0000000000007b1d */ /* 0x000fe20000010000 */
[----:B------:R-:W-:Y:S02]  /*0fd0*/  ISETP.NE.AND P2, PT, R10, RZ, PT ;  /* 0x000000ff0a00720c */ /* 0x000fe40003f45270 */
[----:B------:R-:W-:-:S02]  /*0fe0*/  ISETP.NE.AND P1, PT, R9, RZ, PT ;  /* 0x000000ff0900720c */ /* 0x000fc40003f25270 */
[----:B------:R-:W-:Y:S02]  /*0ff0*/  SEL R27, R17, 0x3, P0 ;  /* 0x00000003111b7807 */ /* 0x000fe40000000000 */
[----:B------:R-:W-:Y:S02]  /*1000*/  ISETP.NE.AND P0, PT, R24, RZ, PT ;  /* 0x000000ff1800720c */ /* 0x000fe40003f05270 */
[----:B------:R-:W1:Y:S01]  /*1010*/  LDC.64 R24, c[0x0][0x218] ;  /* 0x00008600ff187b82 */ /* 0x000e620000000a00 */
[----:B------:R-:W2:Y:S04]  /*1020*/  LDS.128 R8, [R30] ;  /* 0x000000001e087984 */ /* 0x000ea80000000c00 */
[----:B------:R-:W3:Y:S01]  /*1030*/  LDS.128 R16, [R30+0x800] ;  /* 0x000800001e107984 */ /* 0x000ee20000000c00 */
[----:B------:R-:W-:-:S02]  /*1040*/  LOP3.LUT R29, R36, R37, RZ, 0xfc, !PT ;  /* 0x00000025241d7212 */ /* 0x000fc400078efcff */
[----:B------:R-:W-:Y:S02]  /*1050*/  LOP3.LUT R37, R36, 0x200, R37, 0xfe, !PT ;  /* 0x0000020024257812 */ /* 0x000fe400078efe25 */
[----:B------:R-:W-:Y:S02]  /*1060*/  SEL R31, R0, 0x3, P1 ;  /* 0x00000003001f7807 */ /* 0x000fe40000800000 */
[----:B------:R-:W-:Y:S02]  /*1070*/  ISETP.GE.AND P1, PT, R29, 0x220800, PT ;  /* 0x002208001d00780c */ /* 0x000fe40003f26270 */
[----:B------:R-:W-:Y:S02]  /*1080*/  SEL R0, R3, 0x3, P3 ;  /* 0x0000000303007807 */ /* 0x000fe40001800000 */
[----:B------:R-:W-:Y:S02]  /*1090*/  ISETP.GE.AND P3, PT, R37, 0x220800, PT ;  /* 0x002208002500780c */ /* 0x000fe40003f66270 */
[----:B------:R-:W-:-:S02]  /*10a0*/  SEL R20, R20, 0x3, P2 ;  /* 0x0000000314147807 */ /* 0x000fc40001000000 */
[----:B------:R-:W-:Y:S02]  /*10b0*/  SHF.R.S32.HI R36, RZ, 0x1f, R36 ;  /* 0x0000001fff247819 */ /* 0x000fe40000011424 */
[C---:B0-----:R-:W-:Y:S01]  /*10c0*/  LEA R4, P2, R29.reuse, UR4, 0x2 ;  /* 0x000000041d047c11 */ /* 0x041fe2000f8410ff */
[----:B-1----:R-:W-:Y:S01]  /*10d0*/  IMAD.WIDE R24, R29, 0x4, R24 ;  /* 0x000000041d187825 */ /* 0x002fe200078e0218 */
[----:B------:R-:W-:Y:S02]  /*10e0*/  SEL R21, R21, 0x3, P4 ;  /* 0x0000000315157807 */ /* 0x000fe40002000000 */
[----:B------:R-:W-:Y:S01]  /*10f0*/  LEA.HI.X R5, R29, UR5, R36, 0x2, P2 ;  /* 0x000000051d057c11 */ /* 0x000fe200090f1424 */
[----:B------:R-:W-:Y:S01]  /*1100*/  ULDC.64 UR4, c[0x0][0x220] ;  /* 0x0000880000047ab9 */ /* 0x000fe20000000a00 */
[----:B------:R-:W-:Y:S02]  /*1110*/  SEL R22, R22, 0x3, P5 ;  /* 0x0000000316167807 */ /* 0x000fe40002800000 */
[----:B------:R-:W-:-:S02]  /*1120*/  SEL R23, R23, 0x3, P6 ;  /* 0x0000000317177807 */ /* 0x000fc40003000000 */
[----:B------:R-:W-:Y:S02]  /*1130*/  IADD3 R6, P2, R2, UR4, RZ ;  /* 0x0000000402067c10 */ /* 0x000fe4000ff5e0ff */
[----:B------:R-:W-:Y:S02]  /*1140*/  PRMT R27, R26, 0x3340, R27 ;  /* 0x000033401a1b7816 */ /* 0x000fe4000000001b */
[----:B------:R-:W-:Y:S02]  /*1150*/  PRMT R20, R31, 0x3340, R20 ;  /* 0x000033401f147816 */ /* 0x000fe40000000014 */
[----:B------:R-:W-:Y:S02]  /*1160*/  PRMT R21, R0, 0x3340, R21 ;  /* 0x0000334000157816 */ /* 0x000fe40000000015 */
[----:B------:R-:W-:Y:S01]  /*1170*/  PRMT R22, R22, 0x3340, R23 ;  /* 0x0000334016167816 */ /* 0x000fe20000000017 */
[----:B--2---:R0:W-:Y:S01]  /*1180*/  @!P1 STG.E.128 desc[UR6][R24.64], R8 ;  /* 0x0000000818009986 */ /* 0x0041e2000c101d06 */
[----:B------:R-:W-:-:S03]  /*1190*/  LEA.HI.X.SX32 R7, R2, UR5, 0x1, P2 ;  /* 0x0000000502077c11 */ /* 0x000fc600090f0eff */
[----:B---3--:R0:W-:Y:S01]  /*11a0*/  @!P3 STG.E.128 desc[UR6][R4.64+0x800], R16 ;  /* 0x000800100400b986 */ /* 0x0081e2000c101d06 */
[----:B------:R-:W-:Y:S02]  /*11b0*/  PRMT R20, R27, 0x5410, R20 ;  /* 0x000054101b147816 */ /* 0x000fe40000000014 */
[----:B------:R-:W-:Y:S01]  /*11c0*/  PRMT R21, R21, 0x5410, R22 ;  /* 0x0000541015157816 */ /* 0x000fe20000000016 */
[----:B0-----:R-:W-:Y:S06]  /*11d0*/  @P0 EXIT ;  /* 0x000000000000094d */ /* 0x001fec0003800000 */
[----:B------:R-:W-:Y:S01]  /*11e0*/  STG.E.64 desc[UR6][R6.64], R20 ;  /* 0x0000001406007986 */ /* 0x000fe2000c101b06 */
[----:B------:R-:W-:Y:S05]  /*11f0*/  EXIT ;  /* 0x000000000000794d */ /* 0x000fea0003800000 */
.L_x_0:
[----:B------:R-:W-:-:S00]  /*1200*/  BRA `(.L_x_0) ;  /* 0xfffffffc00fc7947 */ /* 0x000fc0000383ffff */
[----:B------:R-:W-:-:S00]  /*1210*/  NOP ;  /* 0x0000000000007918 */ /* 0x000fc00000000000 */
        /* <DEDUP_REMOVED lines=14> */
.L_x_1:


//--------------------- .nv.shared.triton_poi_fused_max_pool2d_with_indices_15 --------------------------
	.section	.nv.shared.triton_poi_fused_max_pool2d_with_indices_15,"aw",@nobits
	.sectionflags	@""
	.align	16
	.zero		1024


//--------------------- .nv.constant0.triton_poi_fused_max_pool2d_with_indices_15 --------------------------
	.section	.nv.constant0.triton_poi_fused_max_pool2d_with_indices_15,"a",@progbits
	.sectionflags	@""
	.align	4
.nv.constant0.triton_poi_fused_max_pool2d_with_indices_15:
	.zero		556
